	.headerflags	@"EF_CUDA_TEXMODE_UNIFIED EF_CUDA_64BIT_ADDRESS EF_CUDA_ACCELERATORS EF_CUDA_SM90 EF_CUDA_VIRTUAL_SM(EF_CUDA_SM90)"
	.elftype	@"ET_EXEC"


//--------------------- .nv.info                  --------------------------
	.section	.nv.info,"",@"SHT_CUDA_INFO"
	.align	4


	//----- nvinfo : EIATTR_REGCOUNT
	.align		4
        /*0000*/ 	.byte	0x04, 0x2f
        /*0002*/ 	.short	(.L_3 - .L_2)
	.align		4
.L_2:
        /*0004*/ 	.word	index@(triton_poi_fused__native_batch_norm_legit_no_training_leaky_relu_68)
        /*0008*/ 	.word	0x0000001c


	//----- nvinfo : EIATTR_MIN_STACK_SIZE
	.align		4
.L_3:
        /*000c*/ 	.byte	0x04, 0x12
        /*000e*/ 	.short	(.L_5 - .L_4)
	.align		4
.L_4:
        /*0010*/ 	.word	index@(triton_poi_fused__native_batch_norm_legit_no_training_leaky_relu_68)
        /*0014*/ 	.word	0x00000000


	//----- nvinfo : EIATTR_FRAME_SIZE
	.align		4
.L_5:
        /*0018*/ 	.byte	0x04, 0x11
        /*001a*/ 	.short	(.L_7 - .L_6)
	.align		4
.L_6:
        /*001c*/ 	.word	index@(triton_poi_fused__native_batch_norm_legit_no_training_leaky_relu_68)
        /*0020*/ 	.word	0x00000000


	//----- nvinfo : EIATTR_MIN_STACK_SIZE
	.align		4
.L_7:
        /*0024*/ 	.byte	0x04, 0x12
        /*0026*/ 	.short	(.L_9 - .L_8)
	.align		4
.L_8:
        /*0028*/ 	.word	index@(triton_poi_fused__native_batch_norm_legit_no_training_leaky_relu_68)
        /*002c*/ 	.word	0x00000000
.L_9:


//--------------------- .nv.info.triton_poi_fused__native_batch_norm_legit_no_training_leaky_relu_68 --------------------------
	.section	.nv.info.triton_poi_fused__native_batch_norm_legit_no_training_leaky_relu_68,"",@"SHT_CUDA_INFO"
	.sectionflags	@""
	.align	4


	//----- nvinfo : EIATTR_CUDA_API_VERSION
	.align		4
        /*0000*/ 	.byte	0x04, 0x37
        /*0002*/ 	.short	(.L_11 - .L_10)
.L_10:
        /*0004*/ 	.word	0x0000007c


	//----- nvinfo : EIATTR_KPARAM_INFO
	.align		4
.L_11:
        /*0008*/ 	.byte	0x04, 0x17
        /*000a*/ 	.short	(.L_13 - .L_12)
.L_12:
        /*000c*/ 	.word	0x00000000
        /*0010*/ 	.short	0x0006
        /*0012*/ 	.short	0x0030
        /*0014*/ 	.byte	0x00, 0xf0, 0x11, 0x00


	//----- nvinfo : EIATTR_KPARAM_INFO
	.align		4
.L_13:
        /*0018*/ 	.byte	0x04, 0x17
        /*001a*/ 	.short	(.L_15 - .L_14)
.L_14:
        /*001c*/ 	.word	0x00000000
        /*0020*/ 	.short	0x0005
        /*0022*/ 	.short	0x0028
        /*0024*/ 	.byte	0x00, 0xf4, 0x21, 0x00


	//----- nvinfo : EIATTR_KPARAM_INFO
	.align		4
.L_15:
        /*0028*/ 	.byte	0x04, 0x17
        /*002a*/ 	.short	(.L_17 - .L_16)
.L_16:
        /*002c*/ 	.word	0x00000000
        /*0030*/ 	.short	0x0004
        /*0032*/ 	.short	0x0020
        /*0034*/ 	.byte	0x00, 0xf4, 0x21, 0x00


	//----- nvinfo : EIATTR_KPARAM_INFO
	.align		4
.L_17:
        /*0038*/ 	.byte	0x04, 0x17
        /*003a*/ 	.short	(.L_19 - .L_18)
.L_18:
        /*003c*/ 	.word	0x00000000
        /*0040*/ 	.short	0x0003
        /*0042*/ 	.short	0x0018
        /*0044*/ 	.byte	0x00, 0xf4, 0x21, 0x00


	//----- nvinfo : EIATTR_KPARAM_INFO
	.align		4
.L_19:
        /*0048*/ 	.byte	0x04, 0x17
        /*004a*/ 	.short	(.L_21 - .L_20)
.L_20:
        /*004c*/ 	.word	0x00000000
        /*0050*/ 	.short	0x0002
        /*0052*/ 	.short	0x0010
        /*0054*/ 	.byte	0x00, 0xf4, 0x21, 0x00


	//----- nvinfo : EIATTR_KPARAM_INFO
	.align		4
.L_21:
        /*0058*/ 	.byte	0x04, 0x17
        /*005a*/ 	.short	(.L_23 - .L_22)
.L_22:
        /*005c*/ 	.word	0x00000000
        /*0060*/ 	.short	0x0001
        /*0062*/ 	.short	0x0008
        /*0064*/ 	.byte	0x00, 0xf4, 0x21, 0x00


	//----- nvinfo : EIATTR_KPARAM_INFO
	.align		4
.L_23:
        /*0068*/ 	.byte	0x04, 0x17
        /*006a*/ 	.short	(.L_25 - .L_24)
.L_24:
        /*006c*/ 	.word	0x00000000
        /*0070*/ 	.short	0x0000
        /*0072*/ 	.short	0x0000
        /*0074*/ 	.byte	0x00, 0xf4, 0x21, 0x00


	//----- nvinfo : EIATTR_SPARSE_MMA_MASK
	.align		4
.L_25:
        /*0078*/ 	.byte	0x03, 0x50
        /*007a*/ 	.short	0x0000


	//----- nvinfo : EIATTR_MAXREG_COUNT
	.align		4
        /*007c*/ 	.byte	0x03, 0x1b
        /*007e*/ 	.short	0x00ff


	//----- nvinfo : EIATTR_EXIT_INSTR_OFFSETS
	.align		4
        /*0080*/ 	.byte	0x04, 0x1c
        /*0082*/ 	.short	(.L_27 - .L_26)


	//   ....[0]....
.L_26:
        /*0084*/ 	.word	0x00000550


	//   ....[1]....
        /*0088*/ 	.word	0x00000570


	//----- nvinfo : EIATTR_REQNTID
	.align		4
.L_27:
        /*008c*/ 	.byte	0x04, 0x10
        /*008e*/ 	.short	(.L_29 - .L_28)
.L_28:
        /*0090*/ 	.word	0x00000100
        /*0094*/ 	.word	0x00000001
        /*0098*/ 	.word	0x00000001


	//----- nvinfo : EIATTR_CBANK_PARAM_SIZE
	.align		4
.L_29:
        /*009c*/ 	.byte	0x03, 0x19
        /*009e*/ 	.short	0x0034


	//----- nvinfo : EIATTR_PARAM_CBANK
	.align		4
        /*00a0*/ 	.byte	0x04, 0x0a
        /*00a2*/ 	.short	(.L_31 - .L_30)
	.align		4
.L_30:
        /*00a4*/ 	.word	index@(.nv.constant0.triton_poi_fused__native_batch_norm_legit_no_training_leaky_relu_68)
        /*00a8*/ 	.short	0x0210
        /*00aa*/ 	.short	0x0034


	//----- nvinfo : EIATTR_SW_WAR
	.align		4
.L_31:
        /*00ac*/ 	.byte	0x04, 0x36
        /*00ae*/ 	.short	(.L_33 - .L_32)
.L_32:
        /*00b0*/ 	.word	0x00000008
.L_33:


//--------------------- .nv.callgraph             --------------------------
	.section	.nv.callgraph,"",@"SHT_CUDA_CALLGRAPH"
	.align	4
	.sectionentsize	8
	.align		4
        /*0000*/ 	.word	0x00000000
	.align		4
        /*0004*/ 	.word	0xffffffff
	.align		4
        /*0008*/ 	.word	0x00000000
	.align		4
        /*000c*/ 	.word	0xfffffffe
	.align		4
        /*0010*/ 	.word	0x00000000
	.align		4
        /*0014*/ 	.word	0xfffffffd
	.align		4
        /*0018*/ 	.word	0x00000000
	.align		4
        /*001c*/ 	.word	0xfffffffc


//--------------------- .nv.constant4             --------------------------
	.section	.nv.constant4,"a",@progbits
	.align	8
	.align		8
.nv.constant4:
        /*0000*/ 	.dword	_$_str
	.align		8
        /*0008*/ 	.dword	_$_str_$_2


//--------------------- .text.triton_poi_fused__native_batch_norm_legit_no_training_leaky_relu_68 --------------------------
	.section	.text.triton_poi_fused__native_batch_norm_legit_no_training_leaky_relu_68,"ax",@progbits
	.align	128
        .global         triton_poi_fused__native_batch_norm_legit_no_training_leaky_relu_68
        .type           triton_poi_fused__native_batch_norm_legit_no_training_leaky_relu_68,@function
        .size           triton_poi_fused__native_batch_norm_legit_no_training_leaky_relu_68,(.L_x_1 - triton_poi_fused__native_batch_norm_legit_no_training_leaky_relu_68)
        .other          triton_poi_fused__native_batch_norm_legit_no_training_leaky_relu_68,@"STO_CUDA_ENTRY STV_DEFAULT"
triton_poi_fused__native_batch_norm_legit_no_training_leaky_relu_68:
.text.triton_poi_fused__native_batch_norm_legit_no_training_leaky_relu_68:
[----:B------:R-:W0:Y:S01]  /*0000*/  LDC R1, c[0x0][0x28] ;  /* 0x00000a00ff017b82 */ /* 0x000e220000000800 */
[----:B------:R-:W1:Y:S01]  /*0010*/  S2R R0, SR_TID.X ;  /* 0x0000000000007919 */ /* 0x000e620000002100 */
[----:B------:R-:W-:Y:S01]  /*0020*/  CS2R R12, SRZ ;  /* 0x00000000000c7805 */ /* 0x000fe2000001ff00 */
[----:B------:R-:W-:-:S05]  /*0030*/  ULDC.64 UR4, c[0x0][0x208] ;  /* 0x0000820000047ab9 */ /* 0x000fca0000000a00 */
[----:B------:R-:W2:Y:S01]  /*0040*/  LDC.64 R22, c[0x0][0x220] ;  /* 0x00008800ff167b82 */ /* 0x000ea20000000a00 */
[----:B------:R-:W3:Y:S07]  /*0050*/  S2R R3, SR_CTAID.X ;  /* 0x0000000000037919 */ /* 0x000eee0000002500 */
[----:B------:R-:W4:Y:S08]  /*0060*/  LDC.64 R24, c[0x0][0x218] ;  /* 0x00008600ff187b82 */ /* 0x000f300000000a00 */
[----:B------:R-:W5:Y:S08]  /*0070*/  LDC.64 R8, c[0x0][0x230] ;  /* 0x00008c00ff087b82 */ /* 0x000f700000000a00 */
[----:B------:R-:W2:Y:S01]  /*0080*/  LDC.64 R10, c[0x0][0x238] ;  /* 0x00008e00ff0a7b82 */ /* 0x000ea20000000a00 */
[----:B-1----:R-:W-:-:S04]  /*0090*/  SHF.L.U32 R0, R0, 0x1, RZ ;  /* 0x0000000100007819 */ /* 0x002fc800000006ff */
[----:B------:R-:W-:-:S04]  /*00a0*/  LOP3.LUT R0, R0, 0x1fe, RZ, 0xc0, !PT ;  /* 0x000001fe00007812 */ /* 0x000fc800078ec0ff */
[----:B---3--:R-:W-:Y:S02]  /*00b0*/  LEA R0, R3, R0, 0x9 ;  /* 0x0000000003007211 */ /* 0x008fe400078e48ff */
[----:B------:R-:W1:Y:S02]  /*00c0*/  LDC.64 R2, c[0x0][0x228] ;  /* 0x00008a00ff027b82 */ /* 0x000e640000000a00 */
[----:B------:R-:W-:Y:S01]  /*00d0*/  IADD3 R4, R0, 0x1, RZ ;  /* 0x0000000100047810 */ /* 0x000fe20007ffe0ff */
[C---:B------:R-:W-:Y:S01]  /*00e0*/  IMAD.HI R5, R0.reuse, 0x5397829d, RZ ;  /* 0x5397829d00057827 */ /* 0x040fe200078e02ff */
[----:B------:R-:W-:-:S03]  /*00f0*/  ISETP.GE.AND P0, PT, R0, 0x18800, PT ;  /* 0x000188000000780c */ /* 0x000fc60003f06270 */
[----:B------:R-:W-:Y:S01]  /*0100*/  IMAD.HI R4, R4, 0x5397829d, RZ ;  /* 0x5397829d04047827 */ /* 0x000fe200078e02ff */
[----:B------:R-:W-:-:S04]  /*0110*/  SHF.R.U32.HI R6, RZ, 0x1f, R5 ;  /* 0x0000001fff067819 */ /* 0x000fc80000011605 */
[----:B------:R-:W-:Y:S02]  /*0120*/  LEA.HI.SX32 R6, R5, R6, 0x1c ;  /* 0x0000000605067211 */ /* 0x000fe400078fe2ff */
[----:B------:R-:W-:Y:S02]  /*0130*/  SHF.R.U32.HI R5, RZ, 0x1f, R4 ;  /* 0x0000001fff057819 */ /* 0x000fe40000011604 */
[----:B------:R-:W-:Y:S02]  /*0140*/  SHF.R.S32.HI R7, RZ, 0x1f, R6 ;  /* 0x0000001fff077819 */ /* 0x000fe40000011406 */
[----:B------:R-:W-:Y:S02]  /*0150*/  LEA.HI.SX32 R15, R4, R5, 0x1c ;  /* 0x00000005040f7211 */ /* 0x000fe400078fe2ff */
[----:B------:R-:W-:Y:S02]  /*0160*/  LEA.HI R7, R7, R6, RZ, 0x9 ;  /* 0x0000000607077211 */ /* 0x000fe400078f48ff */
[----:B------:R-:W-:-:S02]  /*0170*/  SHF.R.S32.HI R4, RZ, 0x1f, R15 ;  /* 0x0000001fff047819 */ /* 0x000fc4000001140f */
[----:B------:R-:W-:Y:S02]  /*0180*/  LOP3.LUT R7, R7, 0xfffffe00, RZ, 0xc0, !PT ;  /* 0xfffffe0007077812 */ /* 0x000fe400078ec0ff */
[----:B------:R-:W-:Y:S02]  /*0190*/  LEA.HI R4, R4, R15, RZ, 0x9 ;  /* 0x0000000f04047211 */ /* 0x000fe400078f48ff */
[----:B------:R-:W-:Y:S02]  /*01a0*/  IADD3 R7, R6, -R7, RZ ;  /* 0x8000000706077210 */ /* 0x000fe40007ffe0ff */
[----:B------:R-:W-:-:S03]  /*01b0*/  LOP3.LUT R6, R4, 0xfffffe00, RZ, 0xc0, !PT ;  /* 0xfffffe0004067812 */ /* 0x000fc600078ec0ff */
[----:B-1----:R-:W-:Y:S01]  /*01c0*/  IMAD.WIDE R4, R7, 0x4, R2 ;  /* 0x0000000407047825 */ /* 0x002fe200078e0202 */
[----:B------:R-:W-:-:S04]  /*01d0*/  IADD3 R15, R15, -R6, RZ ;  /* 0x800000060f0f7210 */ /* 0x000fc80007ffe0ff */
[----:B------:R-:W3:Y:S01]  /*01e0*/  @!P0 LDG.E.EL R12, desc[UR4][R4.64] ;  /* 0x00000004040c8981 */ /* 0x000ee2000c2e1900 */
[----:B------:R-:W-:-:S05]  /*01f0*/  IMAD.WIDE R20, R15, 0x4, R2 ;  /* 0x000000040f147825 */ /* 0x000fca00078e0202 */
[----:B------:R4:W3:Y:S01]  /*0200*/  @!P0 LDG.E.EL R13, desc[UR4][R20.64] ;  /* 0x00000004140d8981 */ /* 0x0008e2000c2e1900 */
[----:B------:R-:W-:Y:S01]  /*0210*/  HFMA2.MMA R14, -RZ, RZ, 0, 0 ;  /* 0x00000000ff0e7435 */ /* 0x000fe200000001ff */
[----:B------:R-:W-:Y:S02]  /*0220*/  CS2R R16, SRZ ;  /* 0x0000000000107805 */ /* 0x000fe4000001ff00 */
[----:B------:R-:W-:Y:S01]  /*0230*/  CS2R R2, SRZ ;  /* 0x0000000000027805 */ /* 0x000fe2000001ff00 */
[----:B--2---:R-:W-:-:S04]  /*0240*/  IMAD.WIDE R18, R7, 0x4, R22 ;  /* 0x0000000407127825 */ /* 0x004fc800078e0216 */
[----:B------:R-:W-:Y:S01]  /*0250*/  IMAD.WIDE R22, R15, 0x4, R22 ;  /* 0x000000040f167825 */ /* 0x000fe200078e0216 */
[----:B------:R-:W2:Y:S03]  /*0260*/  @!P0 LDG.E.EL R17, desc[UR4][R18.64] ;  /* 0x0000000412118981 */ /* 0x000ea6000c2e1900 */
[----:B----4-:R-:W-:Y:S01]  /*0270*/  IMAD.WIDE R20, R0, 0x4, R24 ;  /* 0x0000000400147825 */ /* 0x010fe200078e0218 */
[----:B------:R-:W4:Y:S03]  /*0280*/  @!P0 LDG.E.EL R14, desc[UR4][R22.64] ;  /* 0x00000004160e8981 */ /* 0x000f26000c2e1900 */
[C---:B-----5:R-:W-:Y:S01]  /*0290*/  IMAD.WIDE R4, R7.reuse, 0x4, R8 ;  /* 0x0000000407047825 */ /* 0x060fe200078e0208 */
[----:B------:R-:W2:Y:S03]  /*02a0*/  @!P0 LDG.E.64 R2, desc[UR4][R20.64] ;  /* 0x0000000414028981 */ /* 0x000ea6000c1e1b00 */
[----:B0-----:R-:W-:Y:S01]  /*02b0*/  IMAD.WIDE R6, R7, 0x4, R10 ;  /* 0x0000000407067825 */ /* 0x001fe200078e020a */
[----:B------:R-:W5:Y:S03]  /*02c0*/  @!P0 LDG.E.EL R16, desc[UR4][R4.64] ;  /* 0x0000000404108981 */ /* 0x000f66000c2e1900 */
[----:B------:R-:W-:-:S04]  /*02d0*/  IMAD.WIDE R8, R15, 0x4, R8 ;  /* 0x000000040f087825 */ /* 0x000fc800078e0208 */
[----:B------:R-:W-:Y:S01]  /*02e0*/  IMAD.WIDE R24, R15, 0x4, R10 ;  /* 0x000000040f187825 */ /* 0x000fe200078e020a */
[----:B------:R-:W-:Y:S02]  /*02f0*/  MOV R15, RZ ;  /* 0x000000ff000f7202 */ /* 0x000fe40000000f00 */
[----:B------:R-:W-:-:S04]  /*0300*/  CS2R R10, SRZ ;  /* 0x00000000000a7805 */ /* 0x000fc8000001ff00 */
[----:B------:R-:W2:Y:S04]  /*0310*/  @!P0 LDG.E.EL R15, desc[UR4][R8.64] ;  /* 0x00000004080f8981 */ /* 0x000ea8000c2e1900 */
[----:B------:R0:W5:Y:S04]  /*0320*/  @!P0 LDG.E.EL R11, desc[UR4][R6.64] ;  /* 0x00000004060b8981 */ /* 0x000168000c2e1900 */
[----:B------:R-:W2:Y:S01]  /*0330*/  @!P0 LDG.E.EL R10, desc[UR4][R24.64] ;  /* 0x00000004180a8981 */ /* 0x000ea2000c2e1900 */
[----:B0-----:R-:W-:Y:S01]  /*0340*/  HFMA2.MMA R6, -RZ, RZ, 1.625, 0 ;  /* 0x3e800000ff067435 */ /* 0x001fe200000001ff */
[----:B---3--:R-:W-:Y:S01]  /*0350*/  FADD R12, R12, 9.9999997473787516356e-06 ;  /* 0x3727c5ac0c0c7421 */ /* 0x008fe20000000000 */
[----:B------:R-:W-:-:S03]  /*0360*/  FADD R13, R13, 9.9999997473787516356e-06 ;  /* 0x3727c5ac0d0d7421 */ /* 0x000fc60000000000 */
[----:B------:R-:W0:Y:S08]  /*0370*/  MUFU.SQRT R18, R12 ;  /* 0x0000000c00127308 */ /* 0x000e300000002000 */
[----:B------:R-:W1:Y:S01]  /*0380*/  MUFU.SQRT R19, R13 ;  /* 0x0000000d00137308 */ /* 0x000e620000002000 */
[C---:B0-----:R-:W-:Y:S02]  /*0390*/  FSETP.GT.AND P1, PT, R18.reuse, 8.50705917302346158658e+37, PT ;  /* 0x7e8000001200780b */ /* 0x041fe40003f24000 */
[----:B------:R-:W-:-:S02]  /*03a0*/  FSETP.GEU.AND P3, PT, R18, 1.175494350822287508e-38, PT ;  /* 0x008000001200780b */ /* 0x000fc40003f6e000 */
[C---:B-1----:R-:W-:Y:S02]  /*03b0*/  FSETP.GT.AND P2, PT, R19.reuse, 8.50705917302346158658e+37, PT ;  /* 0x7e8000001300780b */ /* 0x042fe40003f44000 */
[----:B------:R-:W-:-:S07]  /*03c0*/  FSETP.GEU.AND P4, PT, R19, 1.175494350822287508e-38, PT ;  /* 0x008000001300780b */ /* 0x000fce0003f8e000 */
[----:B------:R-:W-:-:S04]  /*03d0*/  @P1 FMUL R18, R18, 0.25 ;  /* 0x3e80000012121820 */ /* 0x000fc80000400000 */
[----:B------:R-:W-:Y:S01]  /*03e0*/  @!P3 FMUL R18, R18, 16777216 ;  /* 0x4b8000001212b820 */ /* 0x000fe20000400000 */
[----:B------:R-:W-:-:S04]  /*03f0*/  @P2 FMUL R19, R19, 0.25 ;  /* 0x3e80000013132820 */ /* 0x000fc80000400000 */
[----:B------:R-:W-:Y:S01]  /*0400*/  @!P4 FMUL R19, R19, 16777216 ;  /* 0x4b8000001313c820 */ /* 0x000fe20000400000 */
[----:B------:R-:W0:Y:S01]  /*0410*/  MUFU.RCP R18, R18 ;  /* 0x0000001200127308 */ /* 0x000e220000001000 */
[----:B------:R-:W-:-:S07]  /*0420*/  FSEL R5, R6, 1, P1 ;  /* 0x3f80000006057808 */ /* 0x000fce0000800000 */
[----:B------:R-:W1:Y:S01]  /*0430*/  MUFU.RCP R19, R19 ;  /* 0x0000001300137308 */ /* 0x000e620000001000 */
[----:B------:R-:W-:Y:S01]  /*0440*/  FSEL R6, R6, 1, P2 ;  /* 0x3f80000006067808 */ /* 0x000fe20001000000 */
[----:B------:R-:W-:-:S04]  /*0450*/  @!P3 FMUL R5, R5, 16777216 ;  /* 0x4b8000000505b820 */ /* 0x000fc80000400000 */
[----:B------:R-:W-:Y:S01]  /*0460*/  @!P4 FMUL R6, R6, 16777216 ;  /* 0x4b8000000606c820 */ /* 0x000fe20000400000 */
[----:B0-----:R-:W-:Y:S01]  /*0470*/  FMUL R4, R18, R5 ;  /* 0x0000000512047220 */ /* 0x001fe20000400000 */
[----:B--2---:R-:W-:Y:S01]  /*0480*/  FADD R17, -R17, R2 ;  /* 0x0000000211117221 */ /* 0x004fe20000000100 */
[----:B----4-:R-:W-:Y:S02]  /*0490*/  FADD R14, -R14, R3 ;  /* 0x000000030e0e7221 */ /* 0x010fe40000000100 */
[----:B------:R-:W0:Y:S01]  /*04a0*/  LDC.64 R2, c[0x0][0x210] ;  /* 0x00008400ff027b82 */ /* 0x000e220000000a00 */
[----:B-1----:R-:W-:Y:S01]  /*04b0*/  FMUL R5, R19, R6 ;  /* 0x0000000613057220 */ /* 0x002fe20000400000 */
[----:B------:R-:W-:-:S03]  /*04c0*/  FMUL R4, R17, R4 ;  /* 0x0000000411047220 */ /* 0x000fc60000400000 */
[----:B------:R-:W-:Y:S01]  /*04d0*/  FMUL R5, R14, R5 ;  /* 0x000000050e057220 */ /* 0x000fe20000400000 */
[----:B-----5:R-:W-:-:S03]  /*04e0*/  FFMA R4, R4, R16, R11 ;  /* 0x0000001004047223 */ /* 0x020fc6000000000b */
[----:B------:R-:W-:Y:S02]  /*04f0*/  FFMA R5, R5, R15, R10 ;  /* 0x0000000f05057223 */ /* 0x000fe4000000000a */
[----:B------:R-:W-:-:S03]  /*0500*/  FSETP.GT.AND P1, PT, R4, RZ, PT ;  /* 0x000000ff0400720b */ /* 0x000fc60003f24000 */
[----:B------:R-:W-:Y:S01]  /*0510*/  FSETP.GT.AND P2, PT, R5, RZ, PT ;  /* 0x000000ff0500720b */ /* 0x000fe20003f44000 */
[----:B0-----:R-:W-:-:S09]  /*0520*/  IMAD.WIDE R2, R0, 0x4, R2 ;  /* 0x0000000400027825 */ /* 0x001fd200078e0202 */
[----:B------:R-:W-:-:S03]  /*0530*/  @!P1 FMUL R4, R4, 0.20000000298023223877 ;  /* 0x3e4ccccd04049820 */ /* 0x000fc60000400000 */
[----:B------:R-:W-:Y:S01]  /*0540*/  @!P2 FMUL R5, R5, 0.20000000298023223877 ;  /* 0x3e4ccccd0505a820 */ /* 0x000fe20000400000 */
[----:B------:R-:W-:Y:S06]  /*0550*/  @P0 EXIT ;  /* 0x000000000000094d */ /* 0x000fec0003800000 */
[----:B------:R-:W-:Y:S01]  /*0560*/  STG.E.64 desc[UR4][R2.64], R4 ;  /* 0x0000000402007986 */ /* 0x000fe2000c101b04 */
[----:B------:R-:W-:Y:S05]  /*0570*/  EXIT ;  /* 0x000000000000794d */ /* 0x000fea0003800000 */
.L_x_0:
[----:B------:R-:W-:-:S00]  /*0580*/  BRA `(.L_x_0) ;  /* 0xfffffffc00fc7947 */ /* 0x000fc0000383ffff */
[----:B------:R-:W-:-:S00]  /*0590*/  NOP ;  /* 0x0000000000007918 */ /* 0x000fc00000000000 */
        /* <DEDUP_REMOVED lines=14> */
.L_x_1:


//--------------------- .nv.global.init           --------------------------
	.section	.nv.global.init,"aw",@progbits
.nv.global.init:
	.type		_$_str,@object
	.size		_$_str,(_$_str_$_2 - _$_str)
_$_str:
        /*0000*/ 	.byte	0x5f, 0x5f, 0x43, 0x55, 0x44, 0x41, 0x5f, 0x46, 0x54, 0x5a, 0x00
	.type		_$_str_$_2,@object
	.size		_$_str_$_2,(.L_1 - _$_str_$_2)
_$_str_$_2:
        /*000b*/ 	.byte	0x5f, 0x5f, 0x43, 0x55, 0x44, 0x41, 0x5f, 0x50, 0x52, 0x45, 0x43, 0x5f, 0x53, 0x51, 0x52, 0x54
        /*001b*/ 	.byte	0x00
.L_1:


//--------------------- .nv.constant0.triton_poi_fused__native_batch_norm_legit_no_training_leaky_relu_68 --------------------------
	.section	.nv.constant0.triton_poi_fused__native_batch_norm_legit_no_training_leaky_relu_68,"a",@progbits
	.sectionflags	@""
	.align	4
.nv.constant0.triton_poi_fused__native_batch_norm_legit_no_training_leaky_relu_68:
	.zero		580
